//
// Generated by NVIDIA NVVM Compiler
//
// Compiler Build ID: CL-36424714
// Cuda compilation tools, release 13.0, V13.0.88
// Based on NVVM 20.0.0
//

.version 9.0
.target sm_100
.address_size 64

	// .globl	_Z12process_dataPfi

.visible .entry _Z12process_dataPfi(
	.param .u64 .ptr .align 1 _Z12process_dataPfi_param_0,
	.param .u32 _Z12process_dataPfi_param_1
)
{
	.reg .pred 	%p<12>;
	.reg .b32 	%r<17>;
	.reg .b32 	%f<67>;
	.reg .b64 	%rd<5>;

	ld.param.u64 	%rd2, [_Z12process_dataPfi_param_0];
	ld.param.u32 	%r2, [_Z12process_dataPfi_param_1];
	mov.u32 	%r3, %ctaid.x;
	mov.u32 	%r4, %ntid.x;
	mov.u32 	%r5, %tid.x;
	mad.lo.s32 	%r1, %r3, %r4, %r5;
	setp.ge.s32 	%p1, %r1, %r2;
	@%p1 bra 	$L__BB0_9;
	cvta.to.global.u64 	%rd3, %rd2;
	mul.wide.s32 	%rd4, %r1, 4;
	add.s64 	%rd1, %rd3, %rd4;
	ld.global.f32 	%f1, [%rd1];
	abs.f32 	%f2, %f1;
	setp.eq.f32 	%p2, %f1, 0f3F800000;
	mov.f32 	%f66, 0f3F800000;
	@%p2 bra 	$L__BB0_8;
	setp.num.f32 	%p3, %f2, %f2;
	@%p3 bra 	$L__BB0_4;
	mov.f32 	%f64, 0f3FC00000;
	add.rn.f32 	%f66, %f1, %f64;
	bra.uni 	$L__BB0_8;
$L__BB0_4:
	setp.neu.f32 	%p4, %f1, 0f00000000;
	setp.neu.f32 	%p5, %f2, 0f7F800000;
	and.pred  	%p6, %p4, %p5;
	@%p6 bra 	$L__BB0_6;
	add.f32 	%f63, %f1, %f1;
	mov.b32 	%r15, %f63;
	and.b32  	%r16, %r15, 2147483647;
	mov.b32 	%f66, %r16;
	bra.uni 	$L__BB0_8;
$L__BB0_6:
	setp.lt.f32 	%p7, %f2, 0f00800000;
	mul.f32 	%f8, %f2, 0f4B800000;
	selp.f32 	%f9, %f8, %f2, %p7;
	mov.b32 	%r6, %f9;
	add.s32 	%r7, %r6, -1060439283;
	and.b32  	%r8, %r7, -8388608;
	sub.s32 	%r9, %r6, %r8;
	mov.b32 	%f10, %r9;
	cvt.rn.f32.s32 	%f11, %r8;
	selp.f32 	%f12, 0fC1C00000, 0f00000000, %p7;
	fma.rn.f32 	%f13, %f11, 0f34000000, %f12;
	add.f32 	%f14, %f10, 0fBF800000;
	add.f32 	%f15, %f10, 0f3F800000;
	rcp.approx.ftz.f32 	%f16, %f15;
	add.f32 	%f17, %f14, %f14;
	mul.f32 	%f18, %f17, %f16;
	mul.f32 	%f19, %f18, %f18;
	neg.f32 	%f20, %f18;
	sub.f32 	%f21, %f14, %f18;
	add.f32 	%f22, %f21, %f21;
	fma.rn.f32 	%f23, %f20, %f14, %f22;
	mul.rn.f32 	%f24, %f16, %f23;
	fma.rn.f32 	%f25, %f19, 0f3A2C32E4, 0f3B52E7DB;
	fma.rn.f32 	%f26, %f25, %f19, 0f3C93BB73;
	fma.rn.f32 	%f27, %f26, %f19, 0f3DF6384F;
	mul.rn.f32 	%f28, %f27, %f19;
	fma.rn.f32 	%f29, %f18, 0f3FB8AA3B, %f13;
	mul.f32 	%f30, %f28, 0f40400000;
	sub.f32 	%f31, %f13, %f29;
	fma.rn.f32 	%f32, %f18, 0f3FB8AA3B, %f31;
	fma.rn.f32 	%f33, %f24, 0f3FB8AA3B, %f32;
	fma.rn.f32 	%f34, %f18, 0f32A55E34, %f33;
	fma.rn.f32 	%f35, %f30, %f24, %f34;
	fma.rn.f32 	%f36, %f28, %f18, %f35;
	add.rn.f32 	%f37, %f29, %f36;
	mov.f32 	%f38, 0f3FC00000;
	mul.rn.f32 	%f39, %f37, %f38;
	cvt.rni.f32.f32 	%f40, %f39;
	sub.f32 	%f41, %f39, %f40;
	neg.f32 	%f42, %f39;
	fma.rn.f32 	%f43, %f37, 0f3FC00000, %f42;
	neg.f32 	%f44, %f29;
	add.rn.f32 	%f45, %f37, %f44;
	neg.f32 	%f46, %f45;
	add.rn.f32 	%f47, %f36, %f46;
	fma.rn.f32 	%f48, %f47, 0f3FC00000, %f43;
	add.f32 	%f49, %f41, %f48;
	setp.gt.f32 	%p8, %f40, 0f00000000;
	selp.b32 	%r10, 0, -2097152000, %p8;
	setp.geu.f32 	%p9, %f1, 0f00000000;
	setp.lt.f32 	%p10, %f39, 0f00000000;
	selp.f32 	%f50, 0f00000000, 0f7F800000, %p10;
	abs.f32 	%f51, %f39;
	setp.gt.f32 	%p11, %f51, 0f43180000;
	cvt.rzi.s32.f32 	%r11, %f40;
	shl.b32 	%r12, %r11, 23;
	sub.s32 	%r13, %r12, %r10;
	mov.b32 	%f52, %r13;
	add.s32 	%r14, %r10, 2130706432;
	mov.b32 	%f53, %r14;
	fma.rn.f32 	%f54, %f49, 0f391FCB8E, 0f3AAF85ED;
	fma.rn.f32 	%f55, %f54, %f49, 0f3C1D9856;
	fma.rn.f32 	%f56, %f55, %f49, 0f3D6357BB;
	fma.rn.f32 	%f57, %f56, %f49, 0f3E75FDEC;
	fma.rn.f32 	%f58, %f57, %f49, 0f3F317218;
	fma.rn.f32 	%f59, %f58, %f49, 0f3F800000;
	mul.f32 	%f60, %f59, %f53;
	mul.f32 	%f61, %f60, %f52;
	selp.f32 	%f66, %f50, %f61, %p11;
	@%p9 bra 	$L__BB0_8;
	mov.f32 	%f66, 0f7FFFFFFF;
$L__BB0_8:
	sqrt.rn.f32 	%f65, %f66;
	st.global.f32 	[%rd1], %f65;
$L__BB0_9:
	ret;

}


// ===== COMPILED SASS (sm_100) =====

	.target	sm_100

	.elftype	@"ET_EXEC"


//--------------------- .note.nv.tkinfo           --------------------------
	.section	.note.nv.tkinfo,"",@"SHT_NOTE"
	.sectionflags	@"SHF_NOTE_NV_TKINFO"
	.tkinfo
        /*0018*/ 	.word	0x00000002
        /*0030*/ 	.string	""
        /*0030*/ 	.string	"ptxas"
        /*0030*/ 	.string	"Cuda compilation tools, release 13.0, V13.0.88"
        /*0030*/ 	.string	"Build cuda_13.0.r13.0/compiler.36424714_0"
        /*0030*/ 	.string	"-arch sm_100 -m 64 "



//--------------------- .note.nv.cuinfo           --------------------------
	.section	.note.nv.cuinfo,"",@"SHT_NOTE"
	.sectionflags	@"SHF_NOTE_NV_CUINFO"
        /*0018*/ 	.short	0x0002
        /*001a*/ 	.short	0x0064
        /*001c*/ 	.short	0x0082
	.zero		2


//--------------------- .nv.info                  --------------------------
	.section	.nv.info,"",@"SHT_CUDA_INFO"
	.align	4


	//----- nvinfo : EIATTR_REGCOUNT
	.align		4
        /*0000*/ 	.byte	0x04, 0x2f
        /*0002*/ 	.short	(.L_1 - .L_0)
	.align		4
.L_0:
        /*0004*/ 	.word	index@(_Z12process_dataPfi)
        /*0008*/ 	.word	0x00000010


	//----- nvinfo : EIATTR_FRAME_SIZE
	.align		4
.L_1:
        /*000c*/ 	.byte	0x04, 0x11
        /*000e*/ 	.short	(.L_3 - .L_2)
	.align		4
.L_2:
        /*0010*/ 	.word	index@($__internal_0_$__cuda_sm20_sqrt_rn_f32_slowpath)
        /*0014*/ 	.word	0x00000000


	//----- nvinfo : EIATTR_FRAME_SIZE
	.align		4
.L_3:
        /*0018*/ 	.byte	0x04, 0x11
        /*001a*/ 	.short	(.L_5 - .L_4)
	.align		4
.L_4:
        /*001c*/ 	.word	index@(_Z12process_dataPfi)
        /*0020*/ 	.word	0x00000000


	//----- nvinfo : EIATTR_MIN_STACK_SIZE
	.align		4
.L_5:
        /*0024*/ 	.byte	0x04, 0x12
        /*0026*/ 	.short	(.L_7 - .L_6)
	.align		4
.L_6:
        /*0028*/ 	.word	index@(_Z12process_dataPfi)
        /*002c*/ 	.word	0x00000000
.L_7:


//--------------------- .nv.compat                --------------------------
	.section	.nv.compat,"",@"SHT_CUDA_COMPAT_INFO"
	.align	4
        /*0000*/ 	.byte	0x02, 0x09, 0x00, 0x00, 0x02, 0x02, 0x01, 0x00, 0x02, 0x05, 0x05, 0x00, 0x03, 0x07, 0x01, 0x01
        /*0010*/ 	.byte	0x02, 0x03, 0x00, 0x00, 0x02, 0x06, 0x01, 0x00, 0x04, 0x0b, 0x08, 0x00, 0x01, 0x00, 0x00, 0x00
        /*0020*/ 	.byte	0x00, 0x00, 0x00, 0x00


//--------------------- .nv.info._Z12process_dataPfi --------------------------
	.section	.nv.info._Z12process_dataPfi,"",@"SHT_CUDA_INFO"
	.sectionflags	@""
	.align	4


	//----- nvinfo : EIATTR_CUDA_API_VERSION
	.align		4
        /*0000*/ 	.byte	0x04, 0x37
        /*0002*/ 	.short	(.L_9 - .L_8)
.L_8:
        /*0004*/ 	.word	0x00000082


	//----- nvinfo : EIATTR_KPARAM_INFO
	.align		4
.L_9:
        /*0008*/ 	.byte	0x04, 0x17
        /*000a*/ 	.short	(.L_11 - .L_10)
.L_10:
        /*000c*/ 	.word	0x00000000
        /*0010*/ 	.short	0x0001
        /*0012*/ 	.short	0x0008
        /*0014*/ 	.byte	0x00, 0xf0, 0x11, 0x00


	//----- nvinfo : EIATTR_KPARAM_INFO
	.align		4
.L_11:
        /*0018*/ 	.byte	0x04, 0x17
        /*001a*/ 	.short	(.L_13 - .L_12)
.L_12:
        /*001c*/ 	.word	0x00000000
        /*0020*/ 	.short	0x0000
        /*0022*/ 	.short	0x0000
        /*0024*/ 	.byte	0x00, 0xf5, 0x21, 0x00


	//----- nvinfo : EIATTR_SPARSE_MMA_MASK
	.align		4
.L_13:
        /*0028*/ 	.byte	0x03, 0x50
        /*002a*/ 	.short	0x0000


	//----- nvinfo : EIATTR_MAXREG_COUNT
	.align		4
        /*002c*/ 	.byte	0x03, 0x1b
        /*002e*/ 	.short	0x00ff


	//----- nvinfo : EIATTR_MERCURY_ISA_VERSION
	.align		4
        /*0030*/ 	.byte	0x03, 0x5f
        /*0032*/ 	.short	0x0101


	//----- nvinfo : EIATTR_VRC_CTA_INIT_COUNT
	.align		4
        /*0034*/ 	.byte	0x02, 0x4a
	.zero		1
	.zero		1


	//----- nvinfo : EIATTR_EXIT_INSTR_OFFSETS
	.align		4
        /*0038*/ 	.byte	0x04, 0x1c
        /*003a*/ 	.short	(.L_15 - .L_14)


	//   ....[0]....
.L_14:
        /*003c*/ 	.word	0x00000070


	//   ....[1]....
        /*0040*/ 	.word	0x00000650


	//----- nvinfo : EIATTR_CRS_STACK_SIZE
	.align		4
.L_15:
        /*0044*/ 	.byte	0x04, 0x1e
        /*0046*/ 	.short	(.L_17 - .L_16)
.L_16:
        /*0048*/ 	.word	0x00000000


	//----- nvinfo : EIATTR_CBANK_PARAM_SIZE
	.align		4
.L_17:
        /*004c*/ 	.byte	0x03, 0x19
        /*004e*/ 	.short	0x000c


	//----- nvinfo : EIATTR_PARAM_CBANK
	.align		4
        /*0050*/ 	.byte	0x04, 0x0a
        /*0052*/ 	.short	(.L_19 - .L_18)
	.align		4
.L_18:
        /*0054*/ 	.word	index@(.nv.constant0._Z12process_dataPfi)
        /*0058*/ 	.short	0x0380
        /*005a*/ 	.short	0x000c


	//----- nvinfo : EIATTR_SW_WAR
	.align		4
.L_19:
        /*005c*/ 	.byte	0x04, 0x36
        /*005e*/ 	.short	(.L_21 - .L_20)
.L_20:
        /*0060*/ 	.word	0x00000008
.L_21:


//--------------------- .nv.callgraph             --------------------------
	.section	.nv.callgraph,"",@"SHT_CUDA_CALLGRAPH"
	.align	4
	.sectionentsize	8
	.align		4
        /*0000*/ 	.word	0x00000000
	.align		4
        /*0004*/ 	.word	0xffffffff
	.align		4
        /*0008*/ 	.word	0x00000000
	.align		4
        /*000c*/ 	.word	0xfffffffe
	.align		4
        /*0010*/ 	.word	0x00000000
	.align		4
        /*0014*/ 	.word	0xfffffffd
	.align		4
        /*0018*/ 	.word	0x00000000
	.align		4
        /*001c*/ 	.word	0xfffffffc


//--------------------- .text._Z12process_dataPfi --------------------------
	.section	.text._Z12process_dataPfi,"ax",@progbits
	.align	128
        .global         _Z12process_dataPfi
        .type           _Z12process_dataPfi,@function
        .size           _Z12process_dataPfi,(.L_x_7 - _Z12process_dataPfi)
        .other          _Z12process_dataPfi,@"STO_CUDA_ENTRY STV_DEFAULT"
_Z12process_dataPfi:
.text._Z12process_dataPfi:
[----:B------:R-:W-:Y:S01]  /*0000*/  LDC R1, c[0x0][0x37c] ;  /* 0x0000df00ff017b82 */ /* 0x000fe20000000800 */
[----:B------:R-:W0:Y:S07]  /*0010*/  S2R R0, SR_TID.X ;  /* 0x0000000000007919 */ /* 0x000e2e0000002100 */
[----:B------:R-:W0:Y:S01]  /*0020*/  S2UR UR4, SR_CTAID.X ;  /* 0x00000000000479c3 */ /* 0x000e220000002500 */
[----:B------:R-:W1:Y:S07]  /*0030*/  LDCU UR5, c[0x0][0x388] ;  /* 0x00007100ff0577ac */ /* 0x000e6e0008000800 */
[----:B------:R-:W0:Y:S02]  /*0040*/  LDC R5, c[0x0][0x360] ;  /* 0x0000d800ff057b82 */ /* 0x000e240000000800 */
[----:B0-----:R-:W-:-:S05]  /*0050*/  IMAD R5, R5, UR4, R0 ;  /* 0x0000000405057c24 */ /* 0x001fca000f8e0200 */
[----:B-1----:R-:W-:-:S13]  /*0060*/  ISETP.GE.AND P0, PT, R5, UR5, PT ;  /* 0x0000000505007c0c */ /* 0x002fda000bf06270 */
[----:B------:R-:W-:Y:S05]  /*0070*/  @P0 EXIT ;  /* 0x000000000000094d */ /* 0x000fea0003800000 */
[----:B------:R-:W0:Y:S01]  /*0080*/  LDC.64 R2, c[0x0][0x380] ;  /* 0x0000e000ff027b82 */ /* 0x000e220000000a00 */
[----:B------:R-:W1:Y:S01]  /*0090*/  LDCU.64 UR4, c[0x0][0x358] ;  /* 0x00006b00ff0477ac */ /* 0x000e620008000a00 */
[----:B0-----:R-:W-:-:S05]  /*00a0*/  IMAD.WIDE R2, R5, 0x4, R2 ;  /* 0x0000000405027825 */ /* 0x001fca00078e0202 */
[----:B-1----:R-:W2:Y:S01]  /*00b0*/  LDG.E R0, desc[UR4][R2.64] ;  /* 0x0000000402007981 */ /* 0x002ea2000c1e1900 */
[----:B------:R-:W-:Y:S01]  /*00c0*/  BSSY.RECONVERGENT B0, `(.L_x_0) ;  /* 0x0000048000007945 */ /* 0x000fe20003800200 */
[----:B------:R-:W-:Y:S01]  /*00d0*/  HFMA2 R4, -RZ, RZ, 1.875, 0 ;  /* 0x3f800000ff047431 */ /* 0x000fe200000001ff */
[----:B--2---:R-:W-:-:S13]  /*00e0*/  FSETP.NEU.AND P0, PT, R0, 1, PT ;  /* 0x3f8000000000780b */ /* 0x004fda0003f0d000 */
[----:B------:R-:W-:Y:S05]  /*00f0*/  @!P0 BRA `(.L_x_1) ;  /* 0x0000000400108947 */ /* 0x000fea0003800000 */
[----:B------:R-:W-:-:S13]  /*0100*/  FSETP.NAN.AND P0, PT, |R0|, |R0|, PT ;  /* 0x400000000000720b */ /* 0x000fda0003f08200 */
[----:B------:R-:W-:Y:S01]  /*0110*/  @P0 FADD R4, R0, 1.5 ;  /* 0x3fc0000000040421 */ /* 0x000fe20000000000 */
[----:B------:R-:W-:Y:S06]  /*0120*/  @P0 BRA `(.L_x_1) ;  /* 0x0000000400040947 */ /* 0x000fec0003800000 */
[----:B------:R-:W-:-:S04]  /*0130*/  FSETP.NEU.AND P0, PT, |R0|, +INF , PT ;  /* 0x7f8000000000780b */ /* 0x000fc80003f0d200 */
[----:B------:R-:W-:-:S13]  /*0140*/  FSETP.NEU.AND P0, PT, R0, RZ, P0 ;  /* 0x000000ff0000720b */ /* 0x000fda000070d000 */
[----:B------:R-:W-:-:S05]  /*0150*/  @!P0 FADD R4, R0, R0 ;  /* 0x0000000000048221 */ /* 0x000fca0000000000 */
[----:B------:R-:W-:Y:S01]  /*0160*/  @!P0 LOP3.LUT R4, R4, 0x7fffffff, RZ, 0xc0, !PT ;  /* 0x7fffffff04048812 */ /* 0x000fe200078ec0ff */
[----:B------:R-:W-:Y:S06]  /*0170*/  @!P0 BRA `(.L_x_1) ;  /* 0x0000000000f08947 */ /* 0x000fec0003800000 */
[C---:B------:R-:W-:Y:S01]  /*0180*/  FMUL R5, |R0|.reuse, 16777216 ;  /* 0x4b80000000057820 */ /* 0x040fe20000400200 */
[C---:B------:R-:W-:Y:S02]  /*0190*/  FSETP.GEU.AND P0, PT, |R0|.reuse, 1.175494350822287508e-38, PT ;  /* 0x008000000000780b */ /* 0x040fe40003f0e200 */
[----:B------:R-:W-:Y:S02]  /*01a0*/  MOV R10, 0x3a2c32e4 ;  /* 0x3a2c32e4000a7802 */ /* 0x000fe40000000f00 */
[----:B------:R-:W-:Y:S02]  /*01b0*/  FSEL R5, R5, |R0|, !P0 ;  /* 0x4000000005057208 */ /* 0x000fe40004000000 */
[----:B------:R-:W-:Y:S02]  /*01c0*/  FSETP.GEU.AND P2, PT, R0, RZ, PT ;  /* 0x000000ff0000720b */ /* 0x000fe40003f4e000 */
[----:B------:R-:W-:-:S04]  /*01d0*/  IADD3 R4, PT, PT, R5, -0x3f3504f3, RZ ;  /* 0xc0cafb0d05047810 */ /* 0x000fc80007ffe0ff */
[----:B------:R-:W-:-:S04]  /*01e0*/  LOP3.LUT R4, R4, 0xff800000, RZ, 0xc0, !PT ;  /* 0xff80000004047812 */ /* 0x000fc800078ec0ff */
[-C--:B------:R-:W-:Y:S02]  /*01f0*/  IADD3 R5, PT, PT, R5, -R4.reuse, RZ ;  /* 0x8000000405057210 */ /* 0x080fe40007ffe0ff */
[----:B------:R-:W-:-:S03]  /*0200*/  I2FP.F32.S32 R4, R4 ;  /* 0x0000000400047245 */ /* 0x000fc60000201400 */
[C---:B------:R-:W-:Y:S01]  /*0210*/  FADD R7, R5.reuse, 1 ;  /* 0x3f80000005077421 */ /* 0x040fe20000000000 */
[----:B------:R-:W-:Y:S01]  /*0220*/  FADD R6, R5, -1 ;  /* 0xbf80000005067421 */ /* 0x000fe20000000000 */
[----:B------:R-:W-:-:S03]  /*0230*/  FSEL R5, RZ, -24, P0 ;  /* 0xc1c00000ff057808 */ /* 0x000fc60000000000 */
[----:B------:R-:W-:Y:S01]  /*0240*/  FADD R8, R6, R6 ;  /* 0x0000000606087221 */ /* 0x000fe20000000000 */
[----:B------:R-:W0:Y:S01]  /*0250*/  MUFU.RCP R7, R7 ;  /* 0x0000000700077308 */ /* 0x000e220000001000 */
[----:B------:R-:W-:Y:S02]  /*0260*/  FFMA R4, R4, 1.1920928955078125e-07, R5 ;  /* 0x3400000004047823 */ /* 0x000fe40000000005 */
[----:B0-----:R-:W-:-:S04]  /*0270*/  FMUL R9, R7, R8 ;  /* 0x0000000807097220 */ /* 0x001fc80000400000 */
[----:B------:R-:W-:Y:S01]  /*0280*/  FADD R8, R6, -R9 ;  /* 0x8000000906087221 */ /* 0x000fe20000000000 */
[CC--:B------:R-:W-:Y:S01]  /*0290*/  FMUL R5, R9.reuse, R9.reuse ;  /* 0x0000000909057220 */ /* 0x0c0fe20000400000 */
[----:B------:R-:W-:Y:S02]  /*02a0*/  FFMA R13, R9, 1.4426950216293334961, R4 ;  /* 0x3fb8aa3b090d7823 */ /* 0x000fe40000000004 */
[----:B------:R-:W-:Y:S01]  /*02b0*/  FADD R11, R8, R8 ;  /* 0x00000008080b7221 */ /* 0x000fe20000000000 */
[C---:B------:R-:W-:Y:S01]  /*02c0*/  FFMA R8, R5.reuse, R10, 0.0032181653659790754318 ;  /* 0x3b52e7db05087423 */ /* 0x040fe2000000000a */
[----:B------:R-:W-:Y:S02]  /*02d0*/  FADD R4, R4, -R13 ;  /* 0x8000000d04047221 */ /* 0x000fe40000000000 */
[----:B------:R-:W-:Y:S01]  /*02e0*/  FFMA R6, R6, -R9, R11 ;  /* 0x8000000906067223 */ /* 0x000fe2000000000b */
[----:B------:R-:W-:Y:S01]  /*02f0*/  FFMA R8, R5, R8, 0.018033718690276145935 ;  /* 0x3c93bb7305087423 */ /* 0x000fe20000000008 */
[----:B------:R-:W-:-:S02]  /*0300*/  FFMA R11, R9, 1.4426950216293334961, R4 ;  /* 0x3fb8aa3b090b7823 */ /* 0x000fc40000000004 */
[----:B------:R-:W-:Y:S01]  /*0310*/  FMUL R6, R7, R6 ;  /* 0x0000000607067220 */ /* 0x000fe20000400000 */
[----:B------:R-:W-:-:S03]  /*0320*/  FFMA R8, R5, R8, 0.12022458761930465698 ;  /* 0x3df6384f05087423 */ /* 0x000fc60000000008 */
[----:B------:R-:W-:Y:S01]  /*0330*/  FFMA R4, R6, 1.4426950216293334961, R11 ;  /* 0x3fb8aa3b06047823 */ /* 0x000fe2000000000b */
[----:B------:R-:W-:-:S03]  /*0340*/  FMUL R8, R5, R8 ;  /* 0x0000000805087220 */ /* 0x000fc60000400000 */
[----:B------:R-:W-:Y:S01]  /*0350*/  FFMA R7, R9, 1.9251366722983220825e-08, R4 ;  /* 0x32a55e3409077823 */ /* 0x000fe20000000004 */
[----:B------:R-:W-:-:S04]  /*0360*/  FMUL R5, R8, 3 ;  /* 0x4040000008057820 */ /* 0x000fc80000400000 */
[----:B------:R-:W-:Y:S01]  /*0370*/  FFMA R5, R6, R5, R7 ;  /* 0x0000000506057223 */ /* 0x000fe20000000007 */
[----:B------:R-:W-:-:S03]  /*0380*/  HFMA2 R7, -RZ, RZ, 0.64013671875, -15.109375 ;  /* 0x391fcb8eff077431 */ /* 0x000fc600000001ff */
[----:B------:R-:W-:-:S04]  /*0390*/  FFMA R8, R9, R8, R5 ;  /* 0x0000000809087223 */ /* 0x000fc80000000005 */
[----:B------:R-:W-:-:S04]  /*03a0*/  FADD R4, R13, R8 ;  /* 0x000000080d047221 */ /* 0x000fc80000000000 */
[----:B------:R-:W-:Y:S01]  /*03b0*/  FMUL R5, R4, 1.5 ;  /* 0x3fc0000004057820 */ /* 0x000fe20000400000 */
[----:B------:R-:W-:-:S03]  /*03c0*/  FADD R13, -R13, R4 ;  /* 0x000000040d0d7221 */ /* 0x000fc60000000100 */
[----:B------:R-:W0:Y:S01]  /*03d0*/  FRND R6, R5 ;  /* 0x0000000500067307 */ /* 0x000e220000201000 */
[----:B------:R-:W-:Y:S01]  /*03e0*/  FADD R13, R8, -R13 ;  /* 0x8000000d080d7221 */ /* 0x000fe20000000000 */
[----:B------:R-:W-:Y:S01]  /*03f0*/  FFMA R4, R4, 1.5, -R5 ;  /* 0x3fc0000004047823 */ /* 0x000fe20000000805 */
[----:B------:R-:W-:-:S03]  /*0400*/  FSETP.GT.AND P0, PT, |R5|, 152, PT ;  /* 0x431800000500780b */ /* 0x000fc60003f04200 */
[----:B------:R-:W-:Y:S01]  /*0410*/  FFMA R13, R13, 1.5, R4 ;  /* 0x3fc000000d0d7823 */ /* 0x000fe20000000004 */
[----:B0-----:R-:W-:Y:S01]  /*0420*/  FADD R4, R5, -R6 ;  /* 0x8000000605047221 */ /* 0x001fe20000000000 */
[----:B------:R-:W-:-:S03]  /*0430*/  FSETP.GT.AND P1, PT, R6, RZ, PT ;  /* 0x000000ff0600720b */ /* 0x000fc60003f24000 */
[----:B------:R-:W-:Y:S01]  /*0440*/  FADD R4, R4, R13 ;  /* 0x0000000d04047221 */ /* 0x000fe20000000000 */
[----:B------:R-:W-:Y:S02]  /*0450*/  SEL R6, RZ, 0x83000000, P1 ;  /* 0x83000000ff067807 */ /* 0x000fe40000800000 */
[----:B------:R-:W-:Y:S01]  /*0460*/  FSETP.GEU.AND P1, PT, R5, RZ, PT ;  /* 0x000000ff0500720b */ /* 0x000fe20003f2e000 */
[----:B------:R-:W-:Y:S01]  /*0470*/  FFMA R7, R4, R7, 0.0013391353422775864601 ;  /* 0x3aaf85ed04077423 */ /* 0x000fe20000000007 */
[----:B------:R-:W-:-:S03]  /*0480*/  IADD3 R0, PT, PT, R6, 0x7f000000, RZ ;  /* 0x7f00000006007810 */ /* 0x000fc60007ffe0ff */
[C---:B------:R-:W-:Y:S02]  /*0490*/  FFMA R9, R4.reuse, R7, 0.0096188392490148544312 ;  /* 0x3c1d985604097423 */ /* 0x040fe40000000007 */
[----:B------:R-:W0:Y:S02]  /*04a0*/  F2I.NTZ R7, R5 ;  /* 0x0000000500077305 */ /* 0x000e240000203100 */
[----:B------:R-:W-:-:S04]  /*04b0*/  FFMA R9, R4, R9, 0.055503588169813156128 ;  /* 0x3d6357bb04097423 */ /* 0x000fc80000000009 */
[----:B------:R-:W-:-:S04]  /*04c0*/  FFMA R9, R4, R9, 0.24022644758224487305 ;  /* 0x3e75fdec04097423 */ /* 0x000fc80000000009 */
[----:B------:R-:W-:-:S04]  /*04d0*/  FFMA R9, R4, R9, 0.69314718246459960938 ;  /* 0x3f31721804097423 */ /* 0x000fc80000000009 */
[----:B------:R-:W-:Y:S01]  /*04e0*/  FFMA R9, R4, R9, 1 ;  /* 0x3f80000004097423 */ /* 0x000fe20000000009 */
[----:B0-----:R-:W-:Y:S02]  /*04f0*/  LEA R7, R7, -R6, 0x17 ;  /* 0x8000000607077211 */ /* 0x001fe400078eb8ff */
[----:B------:R-:W-:Y:S01]  /*0500*/  FSEL R4, RZ, +INF , !P1 ;  /* 0x7f800000ff047808 */ /* 0x000fe20004800000 */
[----:B------:R-:W-:-:S04]  /*0510*/  FMUL R0, R0, R9 ;  /* 0x0000000900007220 */ /* 0x000fc80000400000 */
[----:B------:R-:W-:Y:S01]  /*0520*/  @!P0 FMUL R4, R7, R0 ;  /* 0x0000000007048220 */ /* 0x000fe20000400000 */
[----:B------:R-:W-:-:S07]  /*0530*/  @!P2 MOV R4, 0x7fffffff ;  /* 0x7fffffff0004a802 */ /* 0x000fce0000000f00 */
.L_x_1:
[----:B------:R-:W-:Y:S05]  /*0540*/  BSYNC.RECONVERGENT B0 ;  /* 0x0000000000007941 */ /* 0x000fea0003800200 */
.L_x_0:
[----:B------:R-:W-:Y:S01]  /*0550*/  IADD3 R0, PT, PT, R4, -0xd000000, RZ ;  /* 0xf300000004007810 */ /* 0x000fe20007ffe0ff */
[----:B------:R0:W1:Y:S01]  /*0560*/  MUFU.RSQ R7, R4 ;  /* 0x0000000400077308 */ /* 0x0000620000001400 */
[----:B------:R-:W-:Y:S02]  /*0570*/  BSSY.RECONVERGENT B0, `(.L_x_2) ;  /* 0x000000c000007945 */ /* 0x000fe40003800200 */
[----:B------:R-:W-:-:S13]  /*0580*/  ISETP.GT.U32.AND P0, PT, R0, 0x727fffff, PT ;  /* 0x727fffff0000780c */ /* 0x000fda0003f04070 */
[----:B0-----:R-:W-:Y:S05]  /*0590*/  @!P0 BRA `(.L_x_3) ;  /* 0x0000000000148947 */ /* 0x001fea0003800000 */
[----:B------:R-:W-:Y:S02]  /*05a0*/  MOV R0, R4 ;  /* 0x0000000400007202 */ /* 0x000fe40000000f00 */
[----:B------:R-:W-:-:S07]  /*05b0*/  MOV R9, 0x5d0 ;  /* 0x000005d000097802 */ /* 0x000fce0000000f00 */
[----:B-1----:R-:W-:Y:S05]  /*05c0*/  CALL.REL.NOINC `($__internal_0_$__cuda_sm20_sqrt_rn_f32_slowpath) ;  /* 0x0000000000247944 */ /* 0x002fea0003c00000 */
[----:B------:R-:W-:Y:S01]  /*05d0*/  MOV R5, R0 ;  /* 0x0000000000057202 */ /* 0x000fe20000000f00 */
[----:B------:R-:W-:Y:S06]  /*05e0*/  BRA `(.L_x_4) ;  /* 0x0000000000107947 */ /* 0x000fec0003800000 */
.L_x_3:
[C---:B-1----:R-:W-:Y:S01]  /*05f0*/  FMUL.FTZ R5, R7.reuse, R4 ;  /* 0x0000000407057220 */ /* 0x042fe20000410000 */
[----:B------:R-:W-:-:S03]  /*0600*/  FMUL.FTZ R0, R7, 0.5 ;  /* 0x3f00000007007820 */ /* 0x000fc60000410000 */
[----:B------:R-:W-:-:S04]  /*0610*/  FFMA R4, -R5, R5, R4 ;  /* 0x0000000505047223 */ /* 0x000fc80000000104 */
[----:B------:R-:W-:-:S07]  /*0620*/  FFMA R5, R4, R0, R5 ;  /* 0x0000000004057223 */ /* 0x000fce0000000005 */
.L_x_4:
[----:B------:R-:W-:Y:S05]  /*0630*/  BSYNC.RECONVERGENT B0 ;  /* 0x0000000000007941 */ /* 0x000fea0003800200 */
.L_x_2:
[----:B------:R-:W-:Y:S01]  /*0640*/  STG.E desc[UR4][R2.64], R5 ;  /* 0x0000000502007986 */ /* 0x000fe2000c101904 */
[----:B------:R-:W-:Y:S05]  /*0650*/  EXIT ;  /* 0x000000000000794d */ /* 0x000fea0003800000 */
        .weak           $__internal_0_$__cuda_sm20_sqrt_rn_f32_slowpath
        .type           $__internal_0_$__cuda_sm20_sqrt_rn_f32_slowpath,@function
        .size           $__internal_0_$__cuda_sm20_sqrt_rn_f32_slowpath,(.L_x_7 - $__internal_0_$__cuda_sm20_sqrt_rn_f32_slowpath)
$__internal_0_$__cuda_sm20_sqrt_rn_f32_slowpath:
[----:B------:R-:W-:-:S13]  /*0660*/  LOP3.LUT P0, RZ, R0, 0x7fffffff, RZ, 0xc0, !PT ;  /* 0x7fffffff00ff7812 */ /* 0x000fda000780c0ff */
[----:B------:R-:W-:Y:S01]  /*0670*/  @!P0 MOV R4, R0 ;  /* 0x0000000000048202 */ /* 0x000fe20000000f00 */
[----:B------:R-:W-:Y:S06]  /*0680*/  @!P0 BRA `(.L_x_5) ;  /* 0x0000000000408947 */ /* 0x000fec0003800000 */
[----:B------:R-:W-:-:S13]  /*0690*/  FSETP.GEU.FTZ.AND P0, PT, R0, RZ, PT ;  /* 0x000000ff0000720b */ /* 0x000fda0003f1e000 */
[----:B------:R-:W-:Y:S01]  /*06a0*/  @!P0 MOV R4, 0x7fffffff ;  /* 0x7fffffff00048802 */ /* 0x000fe20000000f00 */
[----:B------:R-:W-:Y:S06]  /*06b0*/  @!P0 BRA `(.L_x_5) ;  /* 0x0000000000348947 */ /* 0x000fec0003800000 */
[----:B------:R-:W-:-:S13]  /*06c0*/  FSETP.GTU.FTZ.AND P0, PT, |R0|, +INF , PT ;  /* 0x7f8000000000780b */ /* 0x000fda0003f1c200 */
[----:B------:R-:W-:Y:S01]  /*06d0*/  @P0 FADD.FTZ R4, R0, 1 ;  /* 0x3f80000000040421 */ /* 0x000fe20000010000 */
[----:B------:R-:W-:Y:S06]  /*06e0*/  @P0 BRA `(.L_x_5) ;  /* 0x0000000000280947 */ /* 0x000fec0003800000 */
[----:B------:R-:W-:-:S13]  /*06f0*/  FSETP.NEU.FTZ.AND P0, PT, |R0|, +INF , PT ;  /* 0x7f8000000000780b */ /* 0x000fda0003f1d200 */
[----:B------:R-:W-:-:S04]  /*0700*/  @P0 FFMA R5, R0, 1.84467440737095516160e+19, RZ ;  /* 0x5f80000000050823 */ /* 0x000fc800000000ff */
[----:B------:R-:W0:Y:S02]  /*0710*/  @P0 MUFU.RSQ R4, R5 ;  /* 0x0000000500040308 */ /* 0x000e240000001400 */
[----:B0-----:R-:W-:Y:S01]  /*0720*/  @P0 FMUL.FTZ R6, R5, R4 ;  /* 0x0000000405060220 */ /* 0x001fe20000410000 */
[----:B------:R-:W-:Y:S01]  /*0730*/  @P0 FMUL.FTZ R8, R4, 0.5 ;  /* 0x3f00000004080820 */ /* 0x000fe20000410000 */
[----:B------:R-:W-:Y:S02]  /*0740*/  @!P0 MOV R4, R0 ;  /* 0x0000000000048202 */ /* 0x000fe40000000f00 */
[----:B------:R-:W-:-:S04]  /*0750*/  @P0 FADD.FTZ R7, -R6, -RZ ;  /* 0x800000ff06070221 */ /* 0x000fc80000010100 */
[----:B------:R-:W-:-:S04]  /*0760*/  @P0 FFMA R7, R6, R7, R5 ;  /* 0x0000000706070223 */ /* 0x000fc80000000005 */
[----:B------:R-:W-:-:S04]  /*0770*/  @P0 FFMA R7, R7, R8, R6 ;  /* 0x0000000807070223 */ /* 0x000fc80000000006 */
[----:B------:R-:W-:-:S07]  /*0780*/  @P0 FMUL.FTZ R4, R7, 2.3283064365386962891e-10 ;  /* 0x2f80000007040820 */ /* 0x000fce0000410000 */
.L_x_5:
[----:B------:R-:W-:Y:S01]  /*0790*/  HFMA2 R5, -RZ, RZ, 0, 0 ;  /* 0x00000000ff057431 */ /* 0x000fe200000001ff */
[----:B------:R-:W-:Y:S02]  /*07a0*/  MOV R0, R4 ;  /* 0x0000000400007202 */ /* 0x000fe40000000f00 */
[----:B------:R-:W-:-:S04]  /*07b0*/  MOV R4, R9 ;  /* 0x0000000900047202 */ /* 0x000fc80000000f00 */
[----:B------:R-:W-:Y:S05]  /*07c0*/  RET.REL.NODEC R4 `(_Z12process_dataPfi) ;  /* 0xfffffff8040c7950 */ /* 0x000fea0003c3ffff */
.L_x_6:
[----:B------:R-:W-:-:S00]  /*07d0*/  BRA `(.L_x_6) ;  /* 0xfffffffc00fc7947 */ /* 0x000fc0000383ffff */
[----:B------:R-:W-:-:S00]  /*07e0*/  NOP ;  /* 0x0000000000007918 */ /* 0x000fc00000000000 */
        /* <DEDUP_REMOVED lines=9> */
.L_x_7:


//--------------------- .nv.shared.reserved.0     --------------------------
	.section	.nv.shared.reserved.0,"aw",@nobits
	.weak		__nv_reservedSMEM_offset_0_alias
	.size		__nv_reservedSMEM_offset_0_alias, 0, 64
	.other		__nv_reservedSMEM_offset_0_alias,@"STO_CUDA_RESERVED_SHARED STV_DEFAULT"
__nv_reservedSMEM_offset_0_alias:
	.zero		0
	.zero		64


//--------------------- .nv.constant0._Z12process_dataPfi --------------------------
	.section	.nv.constant0._Z12process_dataPfi,"a",@progbits
	.sectionflags	@""
	.align	4
.nv.constant0._Z12process_dataPfi:
	.zero		908


//--------------------- SYMBOLS --------------------------

	.type		.nv.reservedSmem.offset0,@object
	.size		.nv.reservedSmem.offset0,0x4
